	.headerflags	@"EF_CUDA_TEXMODE_UNIFIED EF_CUDA_64BIT_ADDRESS EF_CUDA_ACCELERATORS EF_CUDA_SM90 EF_CUDA_VIRTUAL_SM(EF_CUDA_SM90)"
	.elftype	@"ET_EXEC"


//--------------------- .nv.info                  --------------------------
	.section	.nv.info,"",@"SHT_CUDA_INFO"
	.align	4


	//----- nvinfo : EIATTR_REGCOUNT
	.align		4
        /*0000*/ 	.byte	0x04, 0x2f
        /*0002*/ 	.short	(.L_3 - .L_2)
	.align		4
.L_2:
        /*0004*/ 	.word	index@(triton_poi_fused_add_div_mean_mul_std_sub_0)
        /*0008*/ 	.word	0x00000014


	//----- nvinfo : EIATTR_MIN_STACK_SIZE
	.align		4
.L_3:
        /*000c*/ 	.byte	0x04, 0x12
        /*000e*/ 	.short	(.L_5 - .L_4)
	.align		4
.L_4:
        /*0010*/ 	.word	index@(triton_poi_fused_add_div_mean_mul_std_sub_0)
        /*0014*/ 	.word	0x00000000


	//----- nvinfo : EIATTR_FRAME_SIZE
	.align		4
.L_5:
        /*0018*/ 	.byte	0x04, 0x11
        /*001a*/ 	.short	(.L_7 - .L_6)
	.align		4
.L_6:
        /*001c*/ 	.word	index@(triton_poi_fused_add_div_mean_mul_std_sub_0)
        /*0020*/ 	.word	0x00000000


	//----- nvinfo : EIATTR_MIN_STACK_SIZE
	.align		4
.L_7:
        /*0024*/ 	.byte	0x04, 0x12
        /*0026*/ 	.short	(.L_9 - .L_8)
	.align		4
.L_8:
        /*0028*/ 	.word	index@(triton_poi_fused_add_div_mean_mul_std_sub_0)
        /*002c*/ 	.word	0x00000000
.L_9:


//--------------------- .nv.info.triton_poi_fused_add_div_mean_mul_std_sub_0 --------------------------
	.section	.nv.info.triton_poi_fused_add_div_mean_mul_std_sub_0,"",@"SHT_CUDA_INFO"
	.sectionflags	@""
	.align	4


	//----- nvinfo : EIATTR_CUDA_API_VERSION
	.align		4
        /*0000*/ 	.byte	0x04, 0x37
        /*0002*/ 	.short	(.L_11 - .L_10)
.L_10:
        /*0004*/ 	.word	0x0000007c


	//----- nvinfo : EIATTR_KPARAM_INFO
	.align		4
.L_11:
        /*0008*/ 	.byte	0x04, 0x17
        /*000a*/ 	.short	(.L_13 - .L_12)
.L_12:
        /*000c*/ 	.word	0x00000000
        /*0010*/ 	.short	0x0004
        /*0012*/ 	.short	0x0020
        /*0014*/ 	.byte	0x00, 0xf0, 0x11, 0x00


	//----- nvinfo : EIATTR_KPARAM_INFO
	.align		4
.L_13:
        /*0018*/ 	.byte	0x04, 0x17
        /*001a*/ 	.short	(.L_15 - .L_14)
.L_14:
        /*001c*/ 	.word	0x00000000
        /*0020*/ 	.short	0x0003
        /*0022*/ 	.short	0x0018
        /*0024*/ 	.byte	0x00, 0xf4, 0x21, 0x00


	//----- nvinfo : EIATTR_KPARAM_INFO
	.align		4
.L_15:
        /*0028*/ 	.byte	0x04, 0x17
        /*002a*/ 	.short	(.L_17 - .L_16)
.L_16:
        /*002c*/ 	.word	0x00000000
        /*0030*/ 	.short	0x0002
        /*0032*/ 	.short	0x0010
        /*0034*/ 	.byte	0x00, 0xf4, 0x21, 0x00


	//----- nvinfo : EIATTR_KPARAM_INFO
	.align		4
.L_17:
        /*0038*/ 	.byte	0x04, 0x17
        /*003a*/ 	.short	(.L_19 - .L_18)
.L_18:
        /*003c*/ 	.word	0x00000000
        /*0040*/ 	.short	0x0001
        /*0042*/ 	.short	0x0008
        /*0044*/ 	.byte	0x00, 0xf4, 0x21, 0x00


	//----- nvinfo : EIATTR_KPARAM_INFO
	.align		4
.L_19:
        /*0048*/ 	.byte	0x04, 0x17
        /*004a*/ 	.short	(.L_21 - .L_20)
.L_20:
        /*004c*/ 	.word	0x00000000
        /*0050*/ 	.short	0x0000
        /*0052*/ 	.short	0x0000
        /*0054*/ 	.byte	0x00, 0xf4, 0x21, 0x00


	//----- nvinfo : EIATTR_SPARSE_MMA_MASK
	.align		4
.L_21:
        /*0058*/ 	.byte	0x03, 0x50
        /*005a*/ 	.short	0x0000


	//----- nvinfo : EIATTR_MAXREG_COUNT
	.align		4
        /*005c*/ 	.byte	0x03, 0x1b
        /*005e*/ 	.short	0x00ff


	//----- nvinfo : EIATTR_EXIT_INSTR_OFFSETS
	.align		4
        /*0060*/ 	.byte	0x04, 0x1c
        /*0062*/ 	.short	(.L_23 - .L_22)


	//   ....[0]....
.L_22:
        /*0064*/ 	.word	0x00000350


	//   ....[1]....
        /*0068*/ 	.word	0x00000370


	//----- nvinfo : EIATTR_REQNTID
	.align		4
.L_23:
        /*006c*/ 	.byte	0x04, 0x10
        /*006e*/ 	.short	(.L_25 - .L_24)
.L_24:
        /*0070*/ 	.word	0x00000080
        /*0074*/ 	.word	0x00000001
        /*0078*/ 	.word	0x00000001


	//----- nvinfo : EIATTR_CBANK_PARAM_SIZE
	.align		4
.L_25:
        /*007c*/ 	.byte	0x03, 0x19
        /*007e*/ 	.short	0x0024


	//----- nvinfo : EIATTR_PARAM_CBANK
	.align		4
        /*0080*/ 	.byte	0x04, 0x0a
        /*0082*/ 	.short	(.L_27 - .L_26)
	.align		4
.L_26:
        /*0084*/ 	.word	index@(.nv.constant0.triton_poi_fused_add_div_mean_mul_std_sub_0)
        /*0088*/ 	.short	0x0210
        /*008a*/ 	.short	0x0024


	//----- nvinfo : EIATTR_SW_WAR
	.align		4
.L_27:
        /*008c*/ 	.byte	0x04, 0x36
        /*008e*/ 	.short	(.L_29 - .L_28)
.L_28:
        /*0090*/ 	.word	0x00000008
.L_29:


//--------------------- .nv.callgraph             --------------------------
	.section	.nv.callgraph,"",@"SHT_CUDA_CALLGRAPH"
	.align	4
	.sectionentsize	8
	.align		4
        /*0000*/ 	.word	0x00000000
	.align		4
        /*0004*/ 	.word	0xffffffff
	.align		4
        /*0008*/ 	.word	0x00000000
	.align		4
        /*000c*/ 	.word	0xfffffffe
	.align		4
        /*0010*/ 	.word	0x00000000
	.align		4
        /*0014*/ 	.word	0xfffffffd
	.align		4
        /*0018*/ 	.word	0x00000000
	.align		4
        /*001c*/ 	.word	0xfffffffc


//--------------------- .nv.constant4             --------------------------
	.section	.nv.constant4,"a",@progbits
	.align	8
	.align		8
.nv.constant4:
        /*0000*/ 	.dword	_$_str
	.align		8
        /*0008*/ 	.dword	_$_str_$_2


//--------------------- .text.triton_poi_fused_add_div_mean_mul_std_sub_0 --------------------------
	.section	.text.triton_poi_fused_add_div_mean_mul_std_sub_0,"ax",@progbits
	.align	128
        .global         triton_poi_fused_add_div_mean_mul_std_sub_0
        .type           triton_poi_fused_add_div_mean_mul_std_sub_0,@function
        .size           triton_poi_fused_add_div_mean_mul_std_sub_0,(.L_x_1 - triton_poi_fused_add_div_mean_mul_std_sub_0)
        .other          triton_poi_fused_add_div_mean_mul_std_sub_0,@"STO_CUDA_ENTRY STV_DEFAULT"
triton_poi_fused_add_div_mean_mul_std_sub_0:
.text.triton_poi_fused_add_div_mean_mul_std_sub_0:
[----:B------:R-:W0:Y:S02]  /*0000*/  LDC R1, c[0x0][0x28] ;  /* 0x00000a00ff017b82 */ /* 0x000e240000000800 */
[----:B------:R-:W1:Y:S01]  /*0010*/  S2R R5, SR_TID.X ;  /* 0x0000000000057919 */ /* 0x000e620000002100 */
[----:B------:R-:W2:Y:S01]  /*0020*/  LDC.64 R2, c[0x0][0x218] ;  /* 0x00008600ff027b82 */ /* 0x000ea20000000a00 */
[----:B------:R-:W-:Y:S01]  /*0030*/  CS2R R16, SRZ ;  /* 0x0000000000107805 */ /* 0x000fe2000001ff00 */
[----:B------:R-:W-:Y:S01]  /*0040*/  HFMA2.MMA R6, -RZ, RZ, 0, 0 ;  /* 0x00000000ff067435 */ /* 0x000fe200000001ff */
[----:B------:R-:W3:Y:S01]  /*0050*/  S2R R0, SR_CTAID.X ;  /* 0x0000000000007919 */ /* 0x000ee20000002500 */
[----:B------:R-:W-:Y:S01]  /*0060*/  ULDC.64 UR4, c[0x0][0x208] ;  /* 0x0000820000047ab9 */ /* 0x000fe20000000a00 */
[----:B------:R-:W-:-:S03]  /*0070*/  MOV R4, RZ ;  /* 0x000000ff00047202 */ /* 0x000fc60000000f00 */
[----:B------:R-:W4:Y:S08]  /*0080*/  LDC.64 R8, c[0x0][0x210] ;  /* 0x00008400ff087b82 */ /* 0x000f300000000a00 */
[----:B------:R-:W5:Y:S01]  /*0090*/  LDC.64 R14, c[0x0][0x220] ;  /* 0x00008800ff0e7b82 */ /* 0x000f620000000a00 */
[----:B-1----:R-:W-:-:S04]  /*00a0*/  LOP3.LUT R5, R5, 0x7f, RZ, 0xc0, !PT ;  /* 0x0000007f05057812 */ /* 0x002fc800078ec0ff */
[----:B---3--:R-:W-:-:S04]  /*00b0*/  LEA R5, R0, R5, 0x7 ;  /* 0x0000000500057211 */ /* 0x008fc800078e38ff */
[----:B------:R-:W-:Y:S02]  /*00c0*/  SHF.R.S32.HI R0, RZ, 0x1f, R5 ;  /* 0x0000001fff007819 */ /* 0x000fe40000011405 */
[----:B------:R-:W-:Y:S02]  /*00d0*/  ISETP.GE.AND P1, PT, R5, 0x100, PT ;  /* 0x000001000500780c */ /* 0x000fe40003f26270 */
[----:B------:R-:W-:-:S04]  /*00e0*/  LEA.HI R0, R0, R5, RZ, 0x2 ;  /* 0x0000000500007211 */ /* 0x000fc800078f10ff */
[----:B------:R-:W-:-:S05]  /*00f0*/  LOP3.LUT R7, R0, 0xfffffffc, RZ, 0xc0, !PT ;  /* 0xfffffffc00077812 */ /* 0x000fca00078ec0ff */
[----:B--2---:R-:W-:-:S05]  /*0100*/  IMAD.WIDE R12, R7, 0x4, R2 ;  /* 0x00000004070c7825 */ /* 0x004fca00078e0202 */
[----:B------:R-:W2:Y:S04]  /*0110*/  @!P1 LDG.E.EL R16, desc[UR4][R12.64] ;  /* 0x000000040c109981 */ /* 0x000ea8000c2e1900 */
[----:B------:R-:W2:Y:S04]  /*0120*/  @!P1 LDG.E.EL R17, desc[UR4][R12.64+0x4] ;  /* 0x000004040c119981 */ /* 0x000ea8000c2e1900 */
[----:B------:R-:W3:Y:S04]  /*0130*/  @!P1 LDG.E.EL R6, desc[UR4][R12.64+0x8] ;  /* 0x000008040c069981 */ /* 0x000ee8000c2e1900 */
[----:B------:R-:W3:Y:S01]  /*0140*/  @!P1 LDG.E.EL R4, desc[UR4][R12.64+0xc] ;  /* 0x00000c040c049981 */ /* 0x000ee2000c2e1900 */
[----:B------:R-:W-:Y:S01]  /*0150*/  HFMA2.MMA R0, -RZ, RZ, 0, 0 ;  /* 0x00000000ff007435 */ /* 0x000fe200000001ff */
[----:B------:R-:W-:Y:S01]  /*0160*/  IADD3 R7, R5, -R7, RZ ;  /* 0x8000000705077210 */ /* 0x000fe20007ffe0ff */
[----:B------:R-:W-:Y:S01]  /*0170*/  IMAD.WIDE R10, R5, 0x4, R2 ;  /* 0x00000004050a7825 */ /* 0x000fe200078e0202 */
[----:B------:R-:W-:-:S03]  /*0180*/  CS2R R2, SRZ ;  /* 0x0000000000027805 */ /* 0x000fc6000001ff00 */
[----:B----4-:R-:W-:-:S04]  /*0190*/  IMAD.WIDE R8, R7, 0x4, R8 ;  /* 0x0000000407087825 */ /* 0x010fc800078e0208 */
[----:B------:R-:W4:Y:S01]  /*01a0*/  @!P1 LDG.E R0, desc[UR4][R10.64] ;  /* 0x000000040a009981 */ /* 0x000f22000c1e1900 */
[----:B-----5:R-:W-:-:S03]  /*01b0*/  IMAD.WIDE R14, R7, 0x4, R14 ;  /* 0x00000004070e7825 */ /* 0x020fc600078e020e */
[----:B------:R-:W5:Y:S04]  /*01c0*/  @!P1 LDG.E.EL R2, desc[UR4][R8.64] ;  /* 0x0000000408029981 */ /* 0x000f68000c2e1900 */
[----:B------:R-:W5:Y:S01]  /*01d0*/  @!P1 LDG.E.EL R3, desc[UR4][R14.64] ;  /* 0x000000040e039981 */ /* 0x000f62000c2e1900 */
[----:B--2---:R-:W-:-:S04]  /*01e0*/  FADD R7, R17, R16 ;  /* 0x0000001011077221 */ /* 0x004fc80000000000 */
[----:B---3--:R-:W-:-:S04]  /*01f0*/  FADD R7, R7, R6 ;  /* 0x0000000607077221 */ /* 0x008fc80000000000 */
[----:B------:R-:W-:-:S04]  /*0200*/  FADD R13, R7, R4 ;  /* 0x00000004070d7221 */ /* 0x000fc80000000000 */
[C---:B------:R-:W-:Y:S01]  /*0210*/  FFMA R17, R13.reuse, -0.25, R17 ;  /* 0xbe8000000d117823 */ /* 0x040fe20000000011 */
[C---:B------:R-:W-:Y:S01]  /*0220*/  FFMA R16, R13.reuse, -0.25, R16 ;  /* 0xbe8000000d107823 */ /* 0x040fe20000000010 */
[C---:B------:R-:W-:Y:S01]  /*0230*/  FFMA R6, R13.reuse, -0.25, R6 ;  /* 0xbe8000000d067823 */ /* 0x040fe20000000006 */
[----:B------:R-:W-:Y:S01]  /*0240*/  FFMA R4, R13, -0.25, R4 ;  /* 0xbe8000000d047823 */ /* 0x000fe20000000004 */
[----:B------:R-:W-:Y:S01]  /*0250*/  FMUL R17, R17, R17 ;  /* 0x0000001111117220 */ /* 0x000fe20000400000 */
[----:B----4-:R-:W-:-:S03]  /*0260*/  FFMA R13, R13, -0.25, R0 ;  /* 0xbe8000000d0d7823 */ /* 0x010fc60000000000 */
[----:B------:R-:W-:Y:S01]  /*0270*/  FFMA R17, R16, R16, R17 ;  /* 0x0000001010117223 */ /* 0x000fe20000000011 */
[----:B-----5:R-:W-:-:S03]  /*0280*/  FMUL R2, R13, R2 ;  /* 0x000000020d027220 */ /* 0x020fc60000400000 */
[----:B------:R-:W-:Y:S02]  /*0290*/  FFMA R17, R6, R6, R17 ;  /* 0x0000000606117223 */ /* 0x000fe40000000011 */
[----:B------:R-:W1:Y:S02]  /*02a0*/  LDC.64 R6, c[0x0][0x228] ;  /* 0x00008a00ff067b82 */ /* 0x000e640000000a00 */
[----:B------:R-:W-:-:S04]  /*02b0*/  FFMA R17, R4, R4, R17 ;  /* 0x0000000404117223 */ /* 0x000fc80000000011 */
[----:B------:R-:W-:-:S06]  /*02c0*/  FMUL R17, R17, 0.3333333432674407959 ;  /* 0x3eaaaaab11117820 */ /* 0x000fcc0000400000 */
[----:B------:R-:W2:Y:S01]  /*02d0*/  MUFU.SQRT R17, R17 ;  /* 0x0000001100117308 */ /* 0x000ea20000002000 */
[----:B-1----:R-:W-:-:S04]  /*02e0*/  IMAD.WIDE R4, R5, 0x4, R6 ;  /* 0x0000000405047825 */ /* 0x002fc800078e0206 */
[----:B--2---:R-:W-:-:S05]  /*02f0*/  FADD R8, R17, 9.9999999747524270788e-07 ;  /* 0x358637bd11087421 */ /* 0x004fca0000000000 */
[----:B------:R-:W-:-:S13]  /*0300*/  FSETP.GT.AND P0, PT, R8, 8.50705917302346158658e+37, PT ;  /* 0x7e8000000800780b */ /* 0x000fda0003f04000 */
[----:B------:R-:W-:Y:S01]  /*0310*/  @P0 FMUL R8, R8, 0.25 ;  /* 0x3e80000008080820 */ /* 0x000fe20000400000 */
[----:B------:R-:W-:-:S05]  /*0320*/  @P0 FMUL R2, R2, 0.25 ;  /* 0x3e80000002020820 */ /* 0x000fca0000400000 */
[----:B------:R-:W1:Y:S02]  /*0330*/  MUFU.RCP R8, R8 ;  /* 0x0000000800087308 */ /* 0x000e640000001000 */
[----:B-1----:R-:W-:Y:S01]  /*0340*/  FFMA R3, R8, R2, R3 ;  /* 0x0000000208037223 */ /* 0x002fe20000000003 */
[----:B------:R-:W-:Y:S06]  /*0350*/  @P1 EXIT ;  /* 0x000000000000194d */ /* 0x000fec0003800000 */
[----:B------:R-:W-:Y:S01]  /*0360*/  STG.E desc[UR4][R4.64], R3 ;  /* 0x0000000304007986 */ /* 0x000fe2000c101904 */
[----:B------:R-:W-:Y:S05]  /*0370*/  EXIT ;  /* 0x000000000000794d */ /* 0x000fea0003800000 */
.L_x_0:
[----:B------:R-:W-:-:S00]  /*0380*/  BRA `(.L_x_0) ;  /* 0xfffffffc00fc7947 */ /* 0x000fc0000383ffff */
[----:B------:R-:W-:-:S00]  /*0390*/  NOP ;  /* 0x0000000000007918 */ /* 0x000fc00000000000 */
        /* <DEDUP_REMOVED lines=14> */
.L_x_1:


//--------------------- .nv.global.init           --------------------------
	.section	.nv.global.init,"aw",@progbits
.nv.global.init:
	.type		_$_str,@object
	.size		_$_str,(_$_str_$_2 - _$_str)
_$_str:
        /*0000*/ 	.byte	0x5f, 0x5f, 0x43, 0x55, 0x44, 0x41, 0x5f, 0x46, 0x54, 0x5a, 0x00
	.type		_$_str_$_2,@object
	.size		_$_str_$_2,(.L_1 - _$_str_$_2)
_$_str_$_2:
        /*000b*/ 	.byte	0x5f, 0x5f, 0x43, 0x55, 0x44, 0x41, 0x5f, 0x50, 0x52, 0x45, 0x43, 0x5f, 0x53, 0x51, 0x52, 0x54
        /*001b*/ 	.byte	0x00
.L_1:


//--------------------- .nv.constant0.triton_poi_fused_add_div_mean_mul_std_sub_0 --------------------------
	.section	.nv.constant0.triton_poi_fused_add_div_mean_mul_std_sub_0,"a",@progbits
	.sectionflags	@""
	.align	4
.nv.constant0.triton_poi_fused_add_div_mean_mul_std_sub_0:
	.zero		564
